//
// Generated by NVIDIA NVVM Compiler
//
// Compiler Build ID: CL-36424714
// Cuda compilation tools, release 13.0, V13.0.88
// Based on NVVM 20.0.0
//

.version 9.0
.target sm_100
.address_size 64

	// .globl	_Z10matrix_addPPdS0_

.visible .entry _Z10matrix_addPPdS0_(
	.param .u64 .ptr .align 1 _Z10matrix_addPPdS0__param_0,
	.param .u64 .ptr .align 1 _Z10matrix_addPPdS0__param_1
)
{
	.reg .pred 	%p<2>;
	.reg .b32 	%r<11>;
	.reg .b64 	%rd<15>;
	.reg .b64 	%fd<2>;

	ld.param.u64 	%rd1, [_Z10matrix_addPPdS0__param_0];
	ld.param.u64 	%rd2, [_Z10matrix_addPPdS0__param_1];
	mov.u32 	%r3, %ntid.x;
	mov.u32 	%r4, %ctaid.x;
	mov.u32 	%r5, %tid.x;
	mad.lo.s32 	%r1, %r3, %r4, %r5;
	mov.u32 	%r6, %ntid.y;
	mov.u32 	%r7, %ctaid.y;
	mov.u32 	%r8, %tid.y;
	mad.lo.s32 	%r9, %r6, %r7, %r8;
	max.u32 	%r10, %r1, %r9;
	setp.gt.u32 	%p1, %r10, 511;
	@%p1 bra 	$L__BB0_2;
	cvta.to.global.u64 	%rd3, %rd1;
	cvta.to.global.u64 	%rd4, %rd2;
	mul.wide.u32 	%rd5, %r1, 8;
	add.s64 	%rd6, %rd3, %rd5;
	ld.global.u64 	%rd7, [%rd6];
	cvta.to.global.u64 	%rd8, %rd7;
	mul.wide.u32 	%rd9, %r9, 8;
	add.s64 	%rd10, %rd8, %rd9;
	ld.global.f64 	%fd1, [%rd10];
	add.s64 	%rd11, %rd4, %rd5;
	ld.global.u64 	%rd12, [%rd11];
	cvta.to.global.u64 	%rd13, %rd12;
	add.s64 	%rd14, %rd13, %rd9;
	st.global.f64 	[%rd14], %fd1;
$L__BB0_2:
	ret;

}
	// .globl	_Z10matrix_avgPPdS0_
.visible .entry _Z10matrix_avgPPdS0_(
	.param .u64 .ptr .align 1 _Z10matrix_avgPPdS0__param_0,
	.param .u64 .ptr .align 1 _Z10matrix_avgPPdS0__param_1
)
{
	.reg .pred 	%p<2>;
	.reg .b32 	%r<13>;
	.reg .b64 	%rd<25>;
	.reg .b64 	%fd<9>;

	ld.param.u64 	%rd1, [_Z10matrix_avgPPdS0__param_0];
	ld.param.u64 	%rd2, [_Z10matrix_avgPPdS0__param_1];
	mov.u32 	%r5, %ntid.x;
	mov.u32 	%r6, %ctaid.x;
	mov.u32 	%r7, %tid.x;
	mad.lo.s32 	%r1, %r5, %r6, %r7;
	mov.u32 	%r8, %ntid.y;
	mov.u32 	%r9, %ctaid.y;
	mov.u32 	%r10, %tid.y;
	mad.lo.s32 	%r11, %r8, %r9, %r10;
	add.s32 	%r3, %r1, -1;
	add.s32 	%r4, %r11, -1;
	max.u32 	%r12, %r3, %r4;
	setp.gt.u32 	%p1, %r12, 509;
	@%p1 bra 	$L__BB1_2;
	cvta.to.global.u64 	%rd3, %rd2;
	cvta.to.global.u64 	%rd4, %rd1;
	mul.wide.u32 	%rd5, %r3, 8;
	add.s64 	%rd6, %rd3, %rd5;
	ld.global.u64 	%rd7, [%rd6];
	cvta.to.global.u64 	%rd8, %rd7;
	mul.wide.u32 	%rd9, %r11, 8;
	add.s64 	%rd10, %rd8, %rd9;
	ld.global.f64 	%fd1, [%rd10];
	mul.wide.u32 	%rd11, %r1, 8;
	add.s64 	%rd12, %rd3, %rd11;
	ld.global.u64 	%rd13, [%rd12+8];
	cvta.to.global.u64 	%rd14, %rd13;
	add.s64 	%rd15, %rd14, %rd9;
	ld.global.f64 	%fd2, [%rd15];
	add.f64 	%fd3, %fd1, %fd2;
	ld.global.u64 	%rd16, [%rd12];
	cvta.to.global.u64 	%rd17, %rd16;
	mul.wide.u32 	%rd18, %r4, 8;
	add.s64 	%rd19, %rd17, %rd18;
	ld.global.f64 	%fd4, [%rd19];
	add.f64 	%fd5, %fd3, %fd4;
	add.s64 	%rd20, %rd17, %rd9;
	ld.global.f64 	%fd6, [%rd20+8];
	add.f64 	%fd7, %fd5, %fd6;
	mul.f64 	%fd8, %fd7, 0d3FD0000000000000;
	add.s64 	%rd21, %rd4, %rd11;
	ld.global.u64 	%rd22, [%rd21];
	cvta.to.global.u64 	%rd23, %rd22;
	add.s64 	%rd24, %rd23, %rd9;
	st.global.f64 	[%rd24], %fd8;
$L__BB1_2:
	ret;

}


// ===== COMPILED SASS (sm_100) =====

	.target	sm_100

	.elftype	@"ET_EXEC"


//--------------------- .note.nv.tkinfo           --------------------------
	.section	.note.nv.tkinfo,"",@"SHT_NOTE"
	.sectionflags	@"SHF_NOTE_NV_TKINFO"
	.tkinfo
        /*0018*/ 	.word	0x00000002
        /*0030*/ 	.string	""
        /*0030*/ 	.string	"ptxas"
        /*0030*/ 	.string	"Cuda compilation tools, release 13.0, V13.0.88"
        /*0030*/ 	.string	"Build cuda_13.0.r13.0/compiler.36424714_0"
        /*0030*/ 	.string	"-arch sm_100 -m 64 "



//--------------------- .note.nv.cuinfo           --------------------------
	.section	.note.nv.cuinfo,"",@"SHT_NOTE"
	.sectionflags	@"SHF_NOTE_NV_CUINFO"
        /*0018*/ 	.short	0x0002
        /*001a*/ 	.short	0x0064
        /*001c*/ 	.short	0x0082
	.zero		2


//--------------------- .nv.info                  --------------------------
	.section	.nv.info,"",@"SHT_CUDA_INFO"
	.align	4


	//----- nvinfo : EIATTR_REGCOUNT
	.align		4
        /*0000*/ 	.byte	0x04, 0x2f
        /*0002*/ 	.short	(.L_1 - .L_0)
	.align		4
.L_0:
        /*0004*/ 	.word	index@(_Z10matrix_addPPdS0_)
        /*0008*/ 	.word	0x0000000c


	//----- nvinfo : EIATTR_FRAME_SIZE
	.align		4
.L_1:
        /*000c*/ 	.byte	0x04, 0x11
        /*000e*/ 	.short	(.L_3 - .L_2)
	.align		4
.L_2:
        /*0010*/ 	.word	index@(_Z10matrix_addPPdS0_)
        /*0014*/ 	.word	0x00000000


	//----- nvinfo : EIATTR_REGCOUNT
	.align		4
.L_3:
        /*0018*/ 	.byte	0x04, 0x2f
        /*001a*/ 	.short	(.L_5 - .L_4)
	.align		4
.L_4:
        /*001c*/ 	.word	index@(_Z10matrix_avgPPdS0_)
        /*0020*/ 	.word	0x00000014


	//----- nvinfo : EIATTR_FRAME_SIZE
	.align		4
.L_5:
        /*0024*/ 	.byte	0x04, 0x11
        /*0026*/ 	.short	(.L_7 - .L_6)
	.align		4
.L_6:
        /*0028*/ 	.word	index@(_Z10matrix_avgPPdS0_)
        /*002c*/ 	.word	0x00000000


	//----- nvinfo : EIATTR_MIN_STACK_SIZE
	.align		4
.L_7:
        /*0030*/ 	.byte	0x04, 0x12
        /*0032*/ 	.short	(.L_9 - .L_8)
	.align		4
.L_8:
        /*0034*/ 	.word	index@(_Z10matrix_avgPPdS0_)
        /*0038*/ 	.word	0x00000000


	//----- nvinfo : EIATTR_MIN_STACK_SIZE
	.align		4
.L_9:
        /*003c*/ 	.byte	0x04, 0x12
        /*003e*/ 	.short	(.L_11 - .L_10)
	.align		4
.L_10:
        /*0040*/ 	.word	index@(_Z10matrix_addPPdS0_)
        /*0044*/ 	.word	0x00000000
.L_11:


//--------------------- .nv.compat                --------------------------
	.section	.nv.compat,"",@"SHT_CUDA_COMPAT_INFO"
	.align	4
        /*0000*/ 	.byte	0x02, 0x09, 0x00, 0x00, 0x02, 0x02, 0x01, 0x00, 0x02, 0x05, 0x05, 0x00, 0x03, 0x07, 0x01, 0x01
        /*0010*/ 	.byte	0x02, 0x03, 0x00, 0x00, 0x02, 0x06, 0x01, 0x00, 0x04, 0x0b, 0x08, 0x00, 0x01, 0x00, 0x00, 0x00
        /*0020*/ 	.byte	0x00, 0x00, 0x00, 0x00


//--------------------- .nv.info._Z10matrix_avgPPdS0_ --------------------------
	.section	.nv.info._Z10matrix_avgPPdS0_,"",@"SHT_CUDA_INFO"
	.sectionflags	@""
	.align	4


	//----- nvinfo : EIATTR_CUDA_API_VERSION
	.align		4
        /*0000*/ 	.byte	0x04, 0x37
        /*0002*/ 	.short	(.L_13 - .L_12)
.L_12:
        /*0004*/ 	.word	0x00000082


	//----- nvinfo : EIATTR_KPARAM_INFO
	.align		4
.L_13:
        /*0008*/ 	.byte	0x04, 0x17
        /*000a*/ 	.short	(.L_15 - .L_14)
.L_14:
        /*000c*/ 	.word	0x00000000
        /*0010*/ 	.short	0x0001
        /*0012*/ 	.short	0x0008
        /*0014*/ 	.byte	0x00, 0xf5, 0x21, 0x00


	//----- nvinfo : EIATTR_KPARAM_INFO
	.align		4
.L_15:
        /*0018*/ 	.byte	0x04, 0x17
        /*001a*/ 	.short	(.L_17 - .L_16)
.L_16:
        /*001c*/ 	.word	0x00000000
        /*0020*/ 	.short	0x0000
        /*0022*/ 	.short	0x0000
        /*0024*/ 	.byte	0x00, 0xf5, 0x21, 0x00


	//----- nvinfo : EIATTR_SPARSE_MMA_MASK
	.align		4
.L_17:
        /*0028*/ 	.byte	0x03, 0x50
        /*002a*/ 	.short	0x0000


	//----- nvinfo : EIATTR_MAXREG_COUNT
	.align		4
        /*002c*/ 	.byte	0x03, 0x1b
        /*002e*/ 	.short	0x00ff


	//----- nvinfo : EIATTR_MERCURY_ISA_VERSION
	.align		4
        /*0030*/ 	.byte	0x03, 0x5f
        /*0032*/ 	.short	0x0101


	//----- nvinfo : EIATTR_VRC_CTA_INIT_COUNT
	.align		4
        /*0034*/ 	.byte	0x02, 0x4a
	.zero		1
	.zero		1


	//----- nvinfo : EIATTR_EXIT_INSTR_OFFSETS
	.align		4
        /*0038*/ 	.byte	0x04, 0x1c
        /*003a*/ 	.short	(.L_19 - .L_18)


	//   ....[0]....
.L_18:
        /*003c*/ 	.word	0x000000d0


	//   ....[1]....
        /*0040*/ 	.word	0x00000260


	//----- nvinfo : EIATTR_CBANK_PARAM_SIZE
	.align		4
.L_19:
        /*0044*/ 	.byte	0x03, 0x19
        /*0046*/ 	.short	0x0010


	//----- nvinfo : EIATTR_PARAM_CBANK
	.align		4
        /*0048*/ 	.byte	0x04, 0x0a
        /*004a*/ 	.short	(.L_21 - .L_20)
	.align		4
.L_20:
        /*004c*/ 	.word	index@(.nv.constant0._Z10matrix_avgPPdS0_)
        /*0050*/ 	.short	0x0380
        /*0052*/ 	.short	0x0010


	//----- nvinfo : EIATTR_SW_WAR
	.align		4
.L_21:
        /*0054*/ 	.byte	0x04, 0x36
        /*0056*/ 	.short	(.L_23 - .L_22)
.L_22:
        /*0058*/ 	.word	0x00000008
.L_23:


//--------------------- .nv.info._Z10matrix_addPPdS0_ --------------------------
	.section	.nv.info._Z10matrix_addPPdS0_,"",@"SHT_CUDA_INFO"
	.sectionflags	@""
	.align	4


	//----- nvinfo : EIATTR_CUDA_API_VERSION
	.align		4
        /*0000*/ 	.byte	0x04, 0x37
        /*0002*/ 	.short	(.L_25 - .L_24)
.L_24:
        /*0004*/ 	.word	0x00000082


	//----- nvinfo : EIATTR_KPARAM_INFO
	.align		4
.L_25:
        /*0008*/ 	.byte	0x04, 0x17
        /*000a*/ 	.short	(.L_27 - .L_26)
.L_26:
        /*000c*/ 	.word	0x00000000
        /*0010*/ 	.short	0x0001
        /*0012*/ 	.short	0x0008
        /*0014*/ 	.byte	0x00, 0xf5, 0x21, 0x00


	//----- nvinfo : EIATTR_KPARAM_INFO
	.align		4
.L_27:
        /*0018*/ 	.byte	0x04, 0x17
        /*001a*/ 	.short	(.L_29 - .L_28)
.L_28:
        /*001c*/ 	.word	0x00000000
        /*0020*/ 	.short	0x0000
        /*0022*/ 	.short	0x0000
        /*0024*/ 	.byte	0x00, 0xf5, 0x21, 0x00


	//----- nvinfo : EIATTR_SPARSE_MMA_MASK
	.align		4
.L_29:
        /*0028*/ 	.byte	0x03, 0x50
        /*002a*/ 	.short	0x0000


	//----- nvinfo : EIATTR_MAXREG_COUNT
	.align		4
        /*002c*/ 	.byte	0x03, 0x1b
        /*002e*/ 	.short	0x00ff


	//----- nvinfo : EIATTR_MERCURY_ISA_VERSION
	.align		4
        /*0030*/ 	.byte	0x03, 0x5f
        /*0032*/ 	.short	0x0101


	//----- nvinfo : EIATTR_VRC_CTA_INIT_COUNT
	.align		4
        /*0034*/ 	.byte	0x02, 0x4a
	.zero		1
	.zero		1


	//----- nvinfo : EIATTR_EXIT_INSTR_OFFSETS
	.align		4
        /*0038*/ 	.byte	0x04, 0x1c
        /*003a*/ 	.short	(.L_31 - .L_30)


	//   ....[0]....
.L_30:
        /*003c*/ 	.word	0x000000b0


	//   ....[1]....
        /*0040*/ 	.word	0x00000170


	//----- nvinfo : EIATTR_CBANK_PARAM_SIZE
	.align		4
.L_31:
        /*0044*/ 	.byte	0x03, 0x19
        /*0046*/ 	.short	0x0010


	//----- nvinfo : EIATTR_PARAM_CBANK
	.align		4
        /*0048*/ 	.byte	0x04, 0x0a
        /*004a*/ 	.short	(.L_33 - .L_32)
	.align		4
.L_32:
        /*004c*/ 	.word	index@(.nv.constant0._Z10matrix_addPPdS0_)
        /*0050*/ 	.short	0x0380
        /*0052*/ 	.short	0x0010


	//----- nvinfo : EIATTR_SW_WAR
	.align		4
.L_33:
        /*0054*/ 	.byte	0x04, 0x36
        /*0056*/ 	.short	(.L_35 - .L_34)
.L_34:
        /*0058*/ 	.word	0x00000008
.L_35:


//--------------------- .nv.callgraph             --------------------------
	.section	.nv.callgraph,"",@"SHT_CUDA_CALLGRAPH"
	.align	4
	.sectionentsize	8
	.align		4
        /*0000*/ 	.word	0x00000000
	.align		4
        /*0004*/ 	.word	0xffffffff
	.align		4
        /*0008*/ 	.word	0x00000000
	.align		4
        /*000c*/ 	.word	0xfffffffe
	.align		4
        /*0010*/ 	.word	0x00000000
	.align		4
        /*0014*/ 	.word	0xfffffffd
	.align		4
        /*0018*/ 	.word	0x00000000
	.align		4
        /*001c*/ 	.word	0xfffffffc


//--------------------- .text._Z10matrix_avgPPdS0_ --------------------------
	.section	.text._Z10matrix_avgPPdS0_,"ax",@progbits
	.align	128
        .global         _Z10matrix_avgPPdS0_
        .type           _Z10matrix_avgPPdS0_,@function
        .size           _Z10matrix_avgPPdS0_,(.L_x_2 - _Z10matrix_avgPPdS0_)
        .other          _Z10matrix_avgPPdS0_,@"STO_CUDA_ENTRY STV_DEFAULT"
_Z10matrix_avgPPdS0_:
.text._Z10matrix_avgPPdS0_:
[----:B------:R-:W-:Y:S01]  /*0000*/  LDC R1, c[0x0][0x37c] ;  /* 0x0000df00ff017b82 */ /* 0x000fe20000000800 */
[----:B------:R-:W0:Y:S01]  /*0010*/  S2R R2, SR_CTAID.X ;  /* 0x0000000000027919 */ /* 0x000e220000002500 */
[----:B------:R-:W0:Y:S01]  /*0020*/  LDCU UR4, c[0x0][0x360] ;  /* 0x00006c00ff0477ac */ /* 0x000e220008000800 */
[----:B------:R-:W0:Y:S01]  /*0030*/  S2R R3, SR_TID.X ;  /* 0x0000000000037919 */ /* 0x000e220000002100 */
[----:B------:R-:W1:Y:S01]  /*0040*/  LDCU UR5, c[0x0][0x364] ;  /* 0x00006c80ff0577ac */ /* 0x000e620008000800 */
[----:B------:R-:W1:Y:S01]  /*0050*/  S2R R0, SR_CTAID.Y ;  /* 0x0000000000007919 */ /* 0x000e620000002600 */
[----:B------:R-:W1:Y:S01]  /*0060*/  S2R R5, SR_TID.Y ;  /* 0x0000000000057919 */ /* 0x000e620000002200 */
[----:B0-----:R-:W-:Y:S02]  /*0070*/  IMAD R2, R2, UR4, R3 ;  /* 0x0000000402027c24 */ /* 0x001fe4000f8e0203 */
[----:B-1----:R-:W-:-:S03]  /*0080*/  IMAD R0, R0, UR5, R5 ;  /* 0x0000000500007c24 */ /* 0x002fc6000f8e0205 */
[----:B------:R-:W-:Y:S02]  /*0090*/  IADD3 R5, PT, PT, R2, -0x1, RZ ;  /* 0xffffffff02057810 */ /* 0x000fe40007ffe0ff */
[----:B------:R-:W-:-:S04]  /*00a0*/  IADD3 R14, PT, PT, R0, -0x1, RZ ;  /* 0xffffffff000e7810 */ /* 0x000fc80007ffe0ff */
[----:B------:R-:W-:-:S04]  /*00b0*/  VIMNMX.U32 R3, PT, PT, R5, R14, !PT ;  /* 0x0000000e05037248 */ /* 0x000fc80007fe0000 */
[----:B------:R-:W-:-:S13]  /*00c0*/  ISETP.GT.U32.AND P0, PT, R3, 0x1fd, PT ;  /* 0x000001fd0300780c */ /* 0x000fda0003f04070 */
[----:B------:R-:W-:Y:S05]  /*00d0*/  @P0 EXIT ;  /* 0x000000000000094d */ /* 0x000fea0003800000 */
[----:B------:R-:W0:Y:S01]  /*00e0*/  LDC.64 R8, c[0x0][0x388] ;  /* 0x0000e200ff087b82 */ /* 0x000e220000000a00 */
[----:B------:R-:W1:Y:S07]  /*00f0*/  LDCU.64 UR4, c[0x0][0x358] ;  /* 0x00006b00ff0477ac */ /* 0x000e6e0008000a00 */
[----:B------:R-:W2:Y:S01]  /*0100*/  LDC.64 R16, c[0x0][0x380] ;  /* 0x0000e000ff107b82 */ /* 0x000ea20000000a00 */
[----:B0-----:R-:W-:-:S04]  /*0110*/  IMAD.WIDE.U32 R4, R5, 0x8, R8 ;  /* 0x0000000805047825 */ /* 0x001fc800078e0008 */
[----:B------:R-:W-:Y:S02]  /*0120*/  IMAD.WIDE.U32 R8, R2, 0x8, R8 ;  /* 0x0000000802087825 */ /* 0x000fe400078e0008 */
[----:B-1----:R-:W3:Y:S04]  /*0130*/  LDG.E.64 R4, desc[UR4][R4.64] ;  /* 0x0000000404047981 */ /* 0x002ee8000c1e1b00 */
[----:B------:R-:W4:Y:S04]  /*0140*/  LDG.E.64 R10, desc[UR4][R8.64+0x8] ;  /* 0x00000804080a7981 */ /* 0x000f28000c1e1b00 */
[----:B------:R-:W5:Y:S01]  /*0150*/  LDG.E.64 R12, desc[UR4][R8.64] ;  /* 0x00000004080c7981 */ /* 0x000f62000c1e1b00 */
[----:B---3--:R-:W-:-:S04]  /*0160*/  IMAD.WIDE.U32 R6, R0, 0x8, R4 ;  /* 0x0000000800067825 */ /* 0x008fc800078e0004 */
[----:B----4-:R-:W-:Y:S02]  /*0170*/  IMAD.WIDE.U32 R10, R0, 0x8, R10 ;  /* 0x00000008000a7825 */ /* 0x010fe400078e000a */
[----:B------:R-:W3:Y:S02]  /*0180*/  LDG.E.64 R6, desc[UR4][R6.64] ;  /* 0x0000000406067981 */ /* 0x000ee4000c1e1b00 */
[--C-:B-----5:R-:W-:Y:S02]  /*0190*/  IMAD.WIDE.U32 R14, R14, 0x8, R12.reuse ;  /* 0x000000080e0e7825 */ /* 0x120fe400078e000c */
[----:B------:R-:W3:Y:S02]  /*01a0*/  LDG.E.64 R10, desc[UR4][R10.64] ;  /* 0x000000040a0a7981 */ /* 0x000ee4000c1e1b00 */
[----:B------:R-:W-:Y:S02]  /*01b0*/  IMAD.WIDE.U32 R12, R0, 0x8, R12 ;  /* 0x00000008000c7825 */ /* 0x000fe400078e000c */
[----:B------:R-:W4:Y:S04]  /*01c0*/  LDG.E.64 R14, desc[UR4][R14.64] ;  /* 0x000000040e0e7981 */ /* 0x000f28000c1e1b00 */
[----:B------:R-:W5:Y:S01]  /*01d0*/  LDG.E.64 R12, desc[UR4][R12.64+0x8] ;  /* 0x000008040c0c7981 */ /* 0x000f62000c1e1b00 */
[----:B--2---:R-:W-:-:S06]  /*01e0*/  IMAD.WIDE.U32 R4, R2, 0x8, R16 ;  /* 0x0000000802047825 */ /* 0x004fcc00078e0010 */
[----:B------:R-:W2:Y:S01]  /*01f0*/  LDG.E.64 R4, desc[UR4][R4.64] ;  /* 0x0000000404047981 */ /* 0x000ea2000c1e1b00 */
[----:B---3--:R-:W-:-:S08]  /*0200*/  DADD R2, R6, R10 ;  /* 0x0000000006027229 */ /* 0x008fd0000000000a */
[----:B----4-:R-:W-:Y:S01]  /*0210*/  DADD R2, R2, R14 ;  /* 0x0000000002027229 */ /* 0x010fe2000000000e */
[----:B--2---:R-:W-:-:S07]  /*0220*/  IMAD.WIDE.U32 R6, R0, 0x8, R4 ;  /* 0x0000000800067825 */ /* 0x004fce00078e0004 */
[----:B-----5:R-:W-:-:S08]  /*0230*/  DADD R2, R2, R12 ;  /* 0x0000000002027229 */ /* 0x020fd0000000000c */
[----:B------:R-:W-:-:S07]  /*0240*/  DMUL R2, R2, 0.25 ;  /* 0x3fd0000002027828 */ /* 0x000fce0000000000 */
[----:B------:R-:W-:Y:S01]  /*0250*/  STG.E.64 desc[UR4][R6.64], R2 ;  /* 0x0000000206007986 */ /* 0x000fe2000c101b04 */
[----:B------:R-:W-:Y:S05]  /*0260*/  EXIT ;  /* 0x000000000000794d */ /* 0x000fea0003800000 */
.L_x_0:
[----:B------:R-:W-:-:S00]  /*0270*/  BRA `(.L_x_0) ;  /* 0xfffffffc00fc7947 */ /* 0x000fc0000383ffff */
[----:B------:R-:W-:-:S00]  /*0280*/  NOP ;  /* 0x0000000000007918 */ /* 0x000fc00000000000 */
[----:B------:R-:W-:-:S00]  /*0290*/  NOP ;  /* 0x0000000000007918 */ /* 0x000fc00000000000 */
[----:B------:R-:W-:-:S00]  /*02a0*/  NOP ;  /* 0x0000000000007918 */ /* 0x000fc00000000000 */
[----:B------:R-:W-:-:S00]  /*02b0*/  NOP ;  /* 0x0000000000007918 */ /* 0x000fc00000000000 */
[----:B------:R-:W-:-:S00]  /*02c0*/  NOP ;  /* 0x0000000000007918 */ /* 0x000fc00000000000 */
[----:B------:R-:W-:-:S00]  /*02d0*/  NOP ;  /* 0x0000000000007918 */ /* 0x000fc00000000000 */
[----:B------:R-:W-:-:S00]  /*02e0*/  NOP ;  /* 0x0000000000007918 */ /* 0x000fc00000000000 */
[----:B------:R-:W-:-:S00]  /*02f0*/  NOP ;  /* 0x0000000000007918 */ /* 0x000fc00000000000 */
.L_x_2:


//--------------------- .text._Z10matrix_addPPdS0_ --------------------------
	.section	.text._Z10matrix_addPPdS0_,"ax",@progbits
	.align	128
        .global         _Z10matrix_addPPdS0_
        .type           _Z10matrix_addPPdS0_,@function
        .size           _Z10matrix_addPPdS0_,(.L_x_3 - _Z10matrix_addPPdS0_)
        .other          _Z10matrix_addPPdS0_,@"STO_CUDA_ENTRY STV_DEFAULT"
_Z10matrix_addPPdS0_:
.text._Z10matrix_addPPdS0_:
        /* <DEDUP_REMOVED lines=8> */
[----:B-1----:R-:W-:-:S05]  /*0080*/  IMAD R9, R9, UR5, R2 ;  /* 0x0000000509097c24 */ /* 0x002fca000f8e0202 */
[----:B------:R-:W-:-:S04]  /*0090*/  VIMNMX.U32 R0, PT, PT, R5, R9, !PT ;  /* 0x0000000905007248 */ /* 0x000fc80007fe0000 */
[----:B------:R-:W-:-:S13]  /*00a0*/  ISETP.GT.U32.AND P0, PT, R0, 0x1ff, PT ;  /* 0x000001ff0000780c */ /* 0x000fda0003f04070 */
[----:B------:R-:W-:Y:S05]  /*00b0*/  @P0 EXIT ;  /* 0x000000000000094d */ /* 0x000fea0003800000 */
[----:B------:R-:W0:Y:S01]  /*00c0*/  LDC.64 R2, c[0x0][0x380] ;  /* 0x0000e000ff027b82 */ /* 0x000e220000000a00 */
[----:B------:R-:W1:Y:S07]  /*00d0*/  LDCU.64 UR4, c[0x0][0x358] ;  /* 0x00006b00ff0477ac */ /* 0x000e6e0008000a00 */
[----:B------:R-:W2:Y:S01]  /*00e0*/  LDC.64 R6, c[0x0][0x388] ;  /* 0x0000e200ff067b82 */ /* 0x000ea20000000a00 */
[----:B0-----:R-:W-:-:S06]  /*00f0*/  IMAD.WIDE.U32 R2, R5, 0x8, R2 ;  /* 0x0000000805027825 */ /* 0x001fcc00078e0002 */
[----:B-1----:R-:W3:Y:S01]  /*0100*/  LDG.E.64 R2, desc[UR4][R2.64] ;  /* 0x0000000402027981 */ /* 0x002ee2000c1e1b00 */
[----:B--2---:R-:W-:-:S06]  /*0110*/  IMAD.WIDE.U32 R6, R5, 0x8, R6 ;  /* 0x0000000805067825 */ /* 0x004fcc00078e0006 */
[----:B------:R-:W2:Y:S01]  /*0120*/  LDG.E.64 R6, desc[UR4][R6.64] ;  /* 0x0000000406067981 */ /* 0x000ea2000c1e1b00 */
[----:B---3--:R-:W-:-:S06]  /*0130*/  IMAD.WIDE.U32 R4, R9, 0x8, R2 ;  /* 0x0000000809047825 */ /* 0x008fcc00078e0002 */
[----:B------:R-:W3:Y:S01]  /*0140*/  LDG.E.64 R4, desc[UR4][R4.64] ;  /* 0x0000000404047981 */ /* 0x000ee2000c1e1b00 */
[----:B--2---:R-:W-:-:S05]  /*0150*/  IMAD.WIDE.U32 R8, R9, 0x8, R6 ;  /* 0x0000000809087825 */ /* 0x004fca00078e0006 */
[----:B---3--:R-:W-:Y:S01]  /*0160*/  STG.E.64 desc[UR4][R8.64], R4 ;  /* 0x0000000408007986 */ /* 0x008fe2000c101b04 */
[----:B------:R-:W-:Y:S05]  /*0170*/  EXIT ;  /* 0x000000000000794d */ /* 0x000fea0003800000 */
.L_x_1:
        /* <DEDUP_REMOVED lines=16> */
.L_x_3:


//--------------------- .nv.shared.reserved.0     --------------------------
	.section	.nv.shared.reserved.0,"aw",@nobits
	.weak		__nv_reservedSMEM_offset_0_alias
	.size		__nv_reservedSMEM_offset_0_alias, 0, 64
	.other		__nv_reservedSMEM_offset_0_alias,@"STO_CUDA_RESERVED_SHARED STV_DEFAULT"
__nv_reservedSMEM_offset_0_alias:
	.zero		0
	.zero		64


//--------------------- .nv.constant0._Z10matrix_avgPPdS0_ --------------------------
	.section	.nv.constant0._Z10matrix_avgPPdS0_,"a",@progbits
	.sectionflags	@""
	.align	4
.nv.constant0._Z10matrix_avgPPdS0_:
	.zero		912


//--------------------- .nv.constant0._Z10matrix_addPPdS0_ --------------------------
	.section	.nv.constant0._Z10matrix_addPPdS0_,"a",@progbits
	.sectionflags	@""
	.align	4
.nv.constant0._Z10matrix_addPPdS0_:
	.zero		912


//--------------------- SYMBOLS --------------------------

	.type		.nv.reservedSmem.offset0,@object
	.size		.nv.reservedSmem.offset0,0x4
